//
// Generated by NVIDIA NVVM Compiler
//
// Compiler Build ID: CL-36424714
// Cuda compilation tools, release 13.0, V13.0.88
// Based on NVVM 20.0.0
//

.version 9.0
.target sm_100
.address_size 64

	// .globl	_Z6addOnePfS_

.visible .entry _Z6addOnePfS_(
	.param .u64 .ptr .align 1 _Z6addOnePfS__param_0,
	.param .u64 .ptr .align 1 _Z6addOnePfS__param_1
)
{
	.reg .b32 	%r<2>;
	.reg .b32 	%f<3>;
	.reg .b64 	%rd<8>;

	ld.param.u64 	%rd1, [_Z6addOnePfS__param_0];
	ld.param.u64 	%rd2, [_Z6addOnePfS__param_1];
	cvta.to.global.u64 	%rd3, %rd1;
	cvta.to.global.u64 	%rd4, %rd2;
	mov.u32 	%r1, %tid.x;
	mul.wide.u32 	%rd5, %r1, 4;
	add.s64 	%rd6, %rd4, %rd5;
	ld.global.f32 	%f1, [%rd6];
	add.f32 	%f2, %f1, 0f3F800000;
	add.s64 	%rd7, %rd3, %rd5;
	st.global.f32 	[%rd7], %f2;
	ret;

}


// ===== COMPILED SASS (sm_100) =====

	.target	sm_100

	.elftype	@"ET_EXEC"


//--------------------- .note.nv.tkinfo           --------------------------
	.section	.note.nv.tkinfo,"",@"SHT_NOTE"
	.sectionflags	@"SHF_NOTE_NV_TKINFO"
	.tkinfo
        /*0018*/ 	.word	0x00000002
        /*0030*/ 	.string	""
        /*0030*/ 	.string	"ptxas"
        /*0030*/ 	.string	"Cuda compilation tools, release 13.0, V13.0.88"
        /*0030*/ 	.string	"Build cuda_13.0.r13.0/compiler.36424714_0"
        /*0030*/ 	.string	"-arch sm_100 -m 64 "



//--------------------- .note.nv.cuinfo           --------------------------
	.section	.note.nv.cuinfo,"",@"SHT_NOTE"
	.sectionflags	@"SHF_NOTE_NV_CUINFO"
        /*0018*/ 	.short	0x0002
        /*001a*/ 	.short	0x0064
        /*001c*/ 	.short	0x0082
	.zero		2


//--------------------- .nv.info                  --------------------------
	.section	.nv.info,"",@"SHT_CUDA_INFO"
	.align	4


	//----- nvinfo : EIATTR_REGCOUNT
	.align		4
        /*0000*/ 	.byte	0x04, 0x2f
        /*0002*/ 	.short	(.L_1 - .L_0)
	.align		4
.L_0:
        /*0004*/ 	.word	index@(_Z6addOnePfS_)
        /*0008*/ 	.word	0x0000000a


	//----- nvinfo : EIATTR_FRAME_SIZE
	.align		4
.L_1:
        /*000c*/ 	.byte	0x04, 0x11
        /*000e*/ 	.short	(.L_3 - .L_2)
	.align		4
.L_2:
        /*0010*/ 	.word	index@(_Z6addOnePfS_)
        /*0014*/ 	.word	0x00000000


	//----- nvinfo : EIATTR_MIN_STACK_SIZE
	.align		4
.L_3:
        /*0018*/ 	.byte	0x04, 0x12
        /*001a*/ 	.short	(.L_5 - .L_4)
	.align		4
.L_4:
        /*001c*/ 	.word	index@(_Z6addOnePfS_)
        /*0020*/ 	.word	0x00000000
.L_5:


//--------------------- .nv.compat                --------------------------
	.section	.nv.compat,"",@"SHT_CUDA_COMPAT_INFO"
	.align	4
        /*0000*/ 	.byte	0x02, 0x09, 0x00, 0x00, 0x02, 0x02, 0x01, 0x00, 0x02, 0x05, 0x05, 0x00, 0x03, 0x07, 0x01, 0x01
        /*0010*/ 	.byte	0x02, 0x03, 0x00, 0x00, 0x02, 0x06, 0x01, 0x00, 0x04, 0x0b, 0x08, 0x00, 0x09, 0x00, 0x00, 0x00
        /*0020*/ 	.byte	0x00, 0x00, 0x00, 0x00


//--------------------- .nv.info._Z6addOnePfS_    --------------------------
	.section	.nv.info._Z6addOnePfS_,"",@"SHT_CUDA_INFO"
	.sectionflags	@""
	.align	4


	//----- nvinfo : EIATTR_CUDA_API_VERSION
	.align		4
        /*0000*/ 	.byte	0x04, 0x37
        /*0002*/ 	.short	(.L_7 - .L_6)
.L_6:
        /*0004*/ 	.word	0x00000082


	//----- nvinfo : EIATTR_KPARAM_INFO
	.align		4
.L_7:
        /*0008*/ 	.byte	0x04, 0x17
        /*000a*/ 	.short	(.L_9 - .L_8)
.L_8:
        /*000c*/ 	.word	0x00000000
        /*0010*/ 	.short	0x0001
        /*0012*/ 	.short	0x0008
        /*0014*/ 	.byte	0x00, 0xf5, 0x21, 0x00


	//----- nvinfo : EIATTR_KPARAM_INFO
	.align		4
.L_9:
        /*0018*/ 	.byte	0x04, 0x17
        /*001a*/ 	.short	(.L_11 - .L_10)
.L_10:
        /*001c*/ 	.word	0x00000000
        /*0020*/ 	.short	0x0000
        /*0022*/ 	.short	0x0000
        /*0024*/ 	.byte	0x00, 0xf5, 0x21, 0x00


	//----- nvinfo : EIATTR_SPARSE_MMA_MASK
	.align		4
.L_11:
        /*0028*/ 	.byte	0x03, 0x50
        /*002a*/ 	.short	0x0000


	//----- nvinfo : EIATTR_MAXREG_COUNT
	.align		4
        /*002c*/ 	.byte	0x03, 0x1b
        /*002e*/ 	.short	0x00ff


	//----- nvinfo : EIATTR_MERCURY_ISA_VERSION
	.align		4
        /*0030*/ 	.byte	0x03, 0x5f
        /*0032*/ 	.short	0x0101


	//----- nvinfo : EIATTR_VRC_CTA_INIT_COUNT
	.align		4
        /*0034*/ 	.byte	0x02, 0x4a
	.zero		1
	.zero		1


	//----- nvinfo : EIATTR_EXIT_INSTR_OFFSETS
	.align		4
        /*0038*/ 	.byte	0x04, 0x1c
        /*003a*/ 	.short	(.L_13 - .L_12)


	//   ....[0]....
.L_12:
        /*003c*/ 	.word	0x000000a0


	//----- nvinfo : EIATTR_CBANK_PARAM_SIZE
	.align		4
.L_13:
        /*0040*/ 	.byte	0x03, 0x19
        /*0042*/ 	.short	0x0010


	//----- nvinfo : EIATTR_PARAM_CBANK
	.align		4
        /*0044*/ 	.byte	0x04, 0x0a
        /*0046*/ 	.short	(.L_15 - .L_14)
	.align		4
.L_14:
        /*0048*/ 	.word	index@(.nv.constant0._Z6addOnePfS_)
        /*004c*/ 	.short	0x0380
        /*004e*/ 	.short	0x0010


	//----- nvinfo : EIATTR_SW_WAR
	.align		4
.L_15:
        /*0050*/ 	.byte	0x04, 0x36
        /*0052*/ 	.short	(.L_17 - .L_16)
.L_16:
        /*0054*/ 	.word	0x00000008
.L_17:


//--------------------- .nv.callgraph             --------------------------
	.section	.nv.callgraph,"",@"SHT_CUDA_CALLGRAPH"
	.align	4
	.sectionentsize	8
	.align		4
        /*0000*/ 	.word	0x00000000
	.align		4
        /*0004*/ 	.word	0xffffffff
	.align		4
        /*0008*/ 	.word	0x00000000
	.align		4
        /*000c*/ 	.word	0xfffffffe
	.align		4
        /*0010*/ 	.word	0x00000000
	.align		4
        /*0014*/ 	.word	0xfffffffd
	.align		4
        /*0018*/ 	.word	0x00000000
	.align		4
        /*001c*/ 	.word	0xfffffffc


//--------------------- .text._Z6addOnePfS_       --------------------------
	.section	.text._Z6addOnePfS_,"ax",@progbits
	.align	128
        .global         _Z6addOnePfS_
        .type           _Z6addOnePfS_,@function
        .size           _Z6addOnePfS_,(.L_x_1 - _Z6addOnePfS_)
        .other          _Z6addOnePfS_,@"STO_CUDA_ENTRY STV_DEFAULT"
_Z6addOnePfS_:
.text._Z6addOnePfS_:
[----:B------:R-:W-:Y:S01]  /*0000*/  LDC R1, c[0x0][0x37c] ;  /* 0x0000df00ff017b82 */ /* 0x000fe20000000800 */
[----:B------:R-:W0:Y:S07]  /*0010*/  S2R R7, SR_TID.X ;  /* 0x0000000000077919 */ /* 0x000e2e0000002100 */
[----:B------:R-:W0:Y:S01]  /*0020*/  LDC.64 R2, c[0x0][0x388] ;  /* 0x0000e200ff027b82 */ /* 0x000e220000000a00 */
[----:B------:R-:W1:Y:S07]  /*0030*/  LDCU.64 UR4, c[0x0][0x358] ;  /* 0x00006b00ff0477ac */ /* 0x000e6e0008000a00 */
[----:B------:R-:W2:Y:S01]  /*0040*/  LDC.64 R4, c[0x0][0x380] ;  /* 0x0000e000ff047b82 */ /* 0x000ea20000000a00 */
[----:B0-----:R-:W-:-:S06]  /*0050*/  IMAD.WIDE.U32 R2, R7, 0x4, R2 ;  /* 0x0000000407027825 */ /* 0x001fcc00078e0002 */
[----:B-1----:R-:W3:Y:S01]  /*0060*/  LDG.E R2, desc[UR4][R2.64] ;  /* 0x0000000402027981 */ /* 0x002ee2000c1e1900 */
[----:B--2---:R-:W-:-:S04]  /*0070*/  IMAD.WIDE.U32 R4, R7, 0x4, R4 ;  /* 0x0000000407047825 */ /* 0x004fc800078e0004 */
[----:B---3--:R-:W-:-:S05]  /*0080*/  FADD R7, R2, 1 ;  /* 0x3f80000002077421 */ /* 0x008fca0000000000 */
[----:B------:R-:W-:Y:S01]  /*0090*/  STG.E desc[UR4][R4.64], R7 ;  /* 0x0000000704007986 */ /* 0x000fe2000c101904 */
[----:B------:R-:W-:Y:S05]  /*00a0*/  EXIT ;  /* 0x000000000000794d */ /* 0x000fea0003800000 */
.L_x_0:
[----:B------:R-:W-:-:S00]  /*00b0*/  BRA `(.L_x_0) ;  /* 0xfffffffc00fc7947 */ /* 0x000fc0000383ffff */
[----:B------:R-:W-:-:S00]  /*00c0*/  NOP ;  /* 0x0000000000007918 */ /* 0x000fc00000000000 */
        /* <DEDUP_REMOVED lines=11> */
.L_x_1:


//--------------------- .nv.shared.reserved.0     --------------------------
	.section	.nv.shared.reserved.0,"aw",@nobits
	.weak		__nv_reservedSMEM_offset_0_alias
	.size		__nv_reservedSMEM_offset_0_alias, 0, 64
	.other		__nv_reservedSMEM_offset_0_alias,@"STO_CUDA_RESERVED_SHARED STV_DEFAULT"
__nv_reservedSMEM_offset_0_alias:
	.zero		0
	.zero		64


//--------------------- .nv.constant0._Z6addOnePfS_ --------------------------
	.section	.nv.constant0._Z6addOnePfS_,"a",@progbits
	.sectionflags	@""
	.align	4
.nv.constant0._Z6addOnePfS_:
	.zero		912


//--------------------- SYMBOLS --------------------------

	.type		.nv.reservedSmem.offset0,@object
	.size		.nv.reservedSmem.offset0,0x4
